	.headerflags	@"EF_CUDA_TEXMODE_UNIFIED EF_CUDA_64BIT_ADDRESS EF_CUDA_ACCELERATORS EF_CUDA_SM90 EF_CUDA_VIRTUAL_SM(EF_CUDA_SM90)"
	.elftype	@"ET_EXEC"


//--------------------- .nv.info                  --------------------------
	.section	.nv.info,"",@"SHT_CUDA_INFO"
	.align	4


	//----- nvinfo : EIATTR_REGCOUNT
	.align		4
        /*0000*/ 	.byte	0x04, 0x2f
        /*0002*/ 	.short	(.L_1 - .L_0)
	.align		4
.L_0:
        /*0004*/ 	.word	index@(triton_poi_fused_add_clamp_16)
        /*0008*/ 	.word	0x00000008


	//----- nvinfo : EIATTR_MIN_STACK_SIZE
	.align		4
.L_1:
        /*000c*/ 	.byte	0x04, 0x12
        /*000e*/ 	.short	(.L_3 - .L_2)
	.align		4
.L_2:
        /*0010*/ 	.word	index@(triton_poi_fused_add_clamp_16)
        /*0014*/ 	.word	0x00000000


	//----- nvinfo : EIATTR_FRAME_SIZE
	.align		4
.L_3:
        /*0018*/ 	.byte	0x04, 0x11
        /*001a*/ 	.short	(.L_5 - .L_4)
	.align		4
.L_4:
        /*001c*/ 	.word	index@(triton_poi_fused_add_clamp_16)
        /*0020*/ 	.word	0x00000000


	//----- nvinfo : EIATTR_MIN_STACK_SIZE
	.align		4
.L_5:
        /*0024*/ 	.byte	0x04, 0x12
        /*0026*/ 	.short	(.L_7 - .L_6)
	.align		4
.L_6:
        /*0028*/ 	.word	index@(triton_poi_fused_add_clamp_16)
        /*002c*/ 	.word	0x00000000
.L_7:


//--------------------- .nv.info.triton_poi_fused_add_clamp_16 --------------------------
	.section	.nv.info.triton_poi_fused_add_clamp_16,"",@"SHT_CUDA_INFO"
	.sectionflags	@""
	.align	4


	//----- nvinfo : EIATTR_CUDA_API_VERSION
	.align		4
        /*0000*/ 	.byte	0x04, 0x37
        /*0002*/ 	.short	(.L_9 - .L_8)
.L_8:
        /*0004*/ 	.word	0x0000007c


	//----- nvinfo : EIATTR_KPARAM_INFO
	.align		4
.L_9:
        /*0008*/ 	.byte	0x04, 0x17
        /*000a*/ 	.short	(.L_11 - .L_10)
.L_10:
        /*000c*/ 	.word	0x00000000
        /*0010*/ 	.short	0x0001
        /*0012*/ 	.short	0x0008
        /*0014*/ 	.byte	0x00, 0xf0, 0x11, 0x00


	//----- nvinfo : EIATTR_KPARAM_INFO
	.align		4
.L_11:
        /*0018*/ 	.byte	0x04, 0x17
        /*001a*/ 	.short	(.L_13 - .L_12)
.L_12:
        /*001c*/ 	.word	0x00000000
        /*0020*/ 	.short	0x0000
        /*0022*/ 	.short	0x0000
        /*0024*/ 	.byte	0x00, 0xf4, 0x21, 0x00


	//----- nvinfo : EIATTR_SPARSE_MMA_MASK
	.align		4
.L_13:
        /*0028*/ 	.byte	0x03, 0x50
        /*002a*/ 	.short	0x0000


	//----- nvinfo : EIATTR_MAXREG_COUNT
	.align		4
        /*002c*/ 	.byte	0x03, 0x1b
        /*002e*/ 	.short	0x00ff


	//----- nvinfo : EIATTR_EXIT_INSTR_OFFSETS
	.align		4
        /*0030*/ 	.byte	0x04, 0x1c
        /*0032*/ 	.short	(.L_15 - .L_14)


	//   ....[0]....
.L_14:
        /*0034*/ 	.word	0x00000120


	//   ....[1]....
        /*0038*/ 	.word	0x00000150


	//----- nvinfo : EIATTR_REQNTID
	.align		4
.L_15:
        /*003c*/ 	.byte	0x04, 0x10
        /*003e*/ 	.short	(.L_17 - .L_16)
.L_16:
        /*0040*/ 	.word	0x00000020
        /*0044*/ 	.word	0x00000001
        /*0048*/ 	.word	0x00000001


	//----- nvinfo : EIATTR_CBANK_PARAM_SIZE
	.align		4
.L_17:
        /*004c*/ 	.byte	0x03, 0x19
        /*004e*/ 	.short	0x000c


	//----- nvinfo : EIATTR_PARAM_CBANK
	.align		4
        /*0050*/ 	.byte	0x04, 0x0a
        /*0052*/ 	.short	(.L_19 - .L_18)
	.align		4
.L_18:
        /*0054*/ 	.word	index@(.nv.constant0.triton_poi_fused_add_clamp_16)
        /*0058*/ 	.short	0x0210
        /*005a*/ 	.short	0x000c


	//----- nvinfo : EIATTR_SW_WAR
	.align		4
.L_19:
        /*005c*/ 	.byte	0x04, 0x36
        /*005e*/ 	.short	(.L_21 - .L_20)
.L_20:
        /*0060*/ 	.word	0x00000008
.L_21:


//--------------------- .nv.callgraph             --------------------------
	.section	.nv.callgraph,"",@"SHT_CUDA_CALLGRAPH"
	.align	4
	.sectionentsize	8
	.align		4
        /*0000*/ 	.word	0x00000000
	.align		4
        /*0004*/ 	.word	0xffffffff
	.align		4
        /*0008*/ 	.word	0x00000000
	.align		4
        /*000c*/ 	.word	0xfffffffe
	.align		4
        /*0010*/ 	.word	0x00000000
	.align		4
        /*0014*/ 	.word	0xfffffffd
	.align		4
        /*0018*/ 	.word	0x00000000
	.align		4
        /*001c*/ 	.word	0xfffffffc


//--------------------- .text.triton_poi_fused_add_clamp_16 --------------------------
	.section	.text.triton_poi_fused_add_clamp_16,"ax",@progbits
	.align	128
        .global         triton_poi_fused_add_clamp_16
        .type           triton_poi_fused_add_clamp_16,@function
        .size           triton_poi_fused_add_clamp_16,(.L_x_1 - triton_poi_fused_add_clamp_16)
        .other          triton_poi_fused_add_clamp_16,@"STO_CUDA_ENTRY STV_DEFAULT"
triton_poi_fused_add_clamp_16:
.text.triton_poi_fused_add_clamp_16:
[----:B------:R-:W0:Y:S02]  /*0000*/  LDC R1, c[0x0][0x28] ;  /* 0x00000a00ff017b82 */ /* 0x000e240000000800 */
[----:B------:R-:W1:Y:S01]  /*0010*/  S2R R2, SR_TID.X ;  /* 0x0000000000027919 */ /* 0x000e620000002100 */
[----:B------:R-:W-:Y:S01]  /*0020*/  IMAD.MOV.U32 R5, RZ, RZ, 0x3f000000 ;  /* 0x3f000000ff057424 */ /* 0x000fe200078e00ff */
[----:B------:R-:W2:Y:S01]  /*0030*/  S2R R3, SR_CTAID.X ;  /* 0x0000000000037919 */ /* 0x000ea20000002500 */
[C---:B-1----:R-:W-:Y:S02]  /*0040*/  LOP3.LUT R0, R2.reuse, 0x1, RZ, 0xc0, !PT ;  /* 0x0000000102007812 */ /* 0x042fe400078ec0ff */
[----:B------:R-:W-:-:S03]  /*0050*/  LOP3.LUT P0, RZ, R2, 0x1e, RZ, 0xc0, !PT ;  /* 0x0000001e02ff7812 */ /* 0x000fc6000780c0ff */
[----:B--2---:R-:W-:-:S05]  /*0060*/  IMAD R3, R3, 0x2, R0 ;  /* 0x0000000203037824 */ /* 0x004fca00078e0200 */
[----:B------:R-:W-:Y:S02]  /*0070*/  I2FP.F32.S32 R0, R3 ;  /* 0x0000000300007245 */ /* 0x000fe40000201400 */
[----:B------:R-:W-:-:S03]  /*0080*/  ISETP.LT.AND P0, PT, R3, 0x2, !P0 ;  /* 0x000000020300780c */ /* 0x000fc60004701270 */
[----:B------:R-:W-:-:S04]  /*0090*/  FADD R0, R0, 0.5 ;  /* 0x3f00000000007421 */ /* 0x000fc80000000000 */
[----:B------:R-:W-:Y:S02]  /*00a0*/  FFMA R0, R0, R5, -0.5 ;  /* 0xbf00000000007423 */ /* 0x000fe40000000005 */
[----:B------:R-:W1:Y:S03]  /*00b0*/  LDC.64 R4, c[0x0][0x210] ;  /* 0x00008400ff047b82 */ /* 0x000e660000000a00 */
[----:B------:R-:W-:-:S06]  /*00c0*/  FMNMX R0, RZ, R0, !PT ;  /* 0x00000000ff007209 */ /* 0x000fcc0007800000 */
[----:B------:R-:W2:Y:S02]  /*00d0*/  F2I.TRUNC.NTZ R0, R0 ;  /* 0x0000000000007305 */ /* 0x000ea4000020f100 */
[----:B--2---:R-:W-:Y:S01]  /*00e0*/  VIMNMX R2, R0, -0x1, PT ;  /* 0xffffffff00027848 */ /* 0x004fe20003fe0100 */
[----:B-1----:R-:W-:-:S04]  /*00f0*/  IMAD.WIDE R4, R3, 0x8, R4 ;  /* 0x0000000803047825 */ /* 0x002fc800078e0204 */
[----:B------:R-:W-:-:S05]  /*0100*/  VIADD R2, R2, 0x1 ;  /* 0x0000000102027836 */ /* 0x000fca0000000000 */
[----:B------:R-:W-:Y:S01]  /*0110*/  SHF.R.S32.HI R3, RZ, 0x1f, R2 ;  /* 0x0000001fff037819 */ /* 0x000fe20000011402 */
[----:B------:R-:W-:Y:S06]  /*0120*/  @!P0 EXIT ;  /* 0x000000000000894d */ /* 0x000fec0003800000 */
[----:B------:R-:W-:Y:S02]  /*0130*/  ULDC.64 UR4, c[0x0][0x208] ;  /* 0x0000820000047ab9 */ /* 0x000fe40000000a00 */
[----:B------:R-:W-:Y:S01]  /*0140*/  STG.E.64 desc[UR4][R4.64], R2 ;  /* 0x0000000204007986 */ /* 0x000fe2000c101b04 */
[----:B------:R-:W-:Y:S05]  /*0150*/  EXIT ;  /* 0x000000000000794d */ /* 0x000fea0003800000 */
.L_x_0:
[----:B------:R-:W-:-:S00]  /*0160*/  BRA `(.L_x_0) ;  /* 0xfffffffc00fc7947 */ /* 0x000fc0000383ffff */
[----:B------:R-:W-:-:S00]  /*0170*/  NOP ;  /* 0x0000000000007918 */ /* 0x000fc00000000000 */
        /* <DEDUP_REMOVED lines=8> */
.L_x_1:


//--------------------- .nv.constant0.triton_poi_fused_add_clamp_16 --------------------------
	.section	.nv.constant0.triton_poi_fused_add_clamp_16,"a",@progbits
	.sectionflags	@""
	.align	4
.nv.constant0.triton_poi_fused_add_clamp_16:
	.zero		540
